//
// Generated by NVIDIA NVVM Compiler
//
// Compiler Build ID: CL-36424714
// Cuda compilation tools, release 13.0, V13.0.88
// Based on NVVM 20.0.0
//

.version 9.0
.target sm_100
.address_size 64

	// .globl	_Z11ReturnFloatPfS_PKf
.extern .shared .align 16 .b8 s[];

.visible .entry _Z11ReturnFloatPfS_PKf(
	.param .u64 .ptr .align 1 _Z11ReturnFloatPfS_PKf_param_0,
	.param .u64 .ptr .align 1 _Z11ReturnFloatPfS_PKf_param_1,
	.param .u64 .ptr .align 1 _Z11ReturnFloatPfS_PKf_param_2
)
{
	.reg .b32 	%r<5>;
	.reg .b32 	%f<5>;
	.reg .b64 	%rd<8>;

	ld.param.u64 	%rd1, [_Z11ReturnFloatPfS_PKf_param_1];
	ld.param.u64 	%rd2, [_Z11ReturnFloatPfS_PKf_param_2];
	cvta.to.global.u64 	%rd3, %rd1;
	cvta.to.global.u64 	%rd4, %rd2;
	mov.u32 	%r1, %tid.x;
	mul.wide.u32 	%rd5, %r1, 4;
	add.s64 	%rd6, %rd4, %rd5;
	ld.global.f32 	%f1, [%rd6];
	shl.b32 	%r2, %r1, 2;
	mov.u32 	%r3, s;
	add.s32 	%r4, %r3, %r2;
	st.shared.f32 	[%r4], %f1;
	bar.sync 	0;
	ld.global.f32 	%f2, [%rd4];
	atom.shared.add.f32 	%f3, [%r4], %f2;
	bar.sync 	0;
	ld.shared.f32 	%f4, [%r4];
	add.s64 	%rd7, %rd3, %rd5;
	st.global.f32 	[%rd7], %f4;
	ret;

}


// ===== COMPILED SASS (sm_100) =====

	.target	sm_100

	.elftype	@"ET_EXEC"


//--------------------- .note.nv.tkinfo           --------------------------
	.section	.note.nv.tkinfo,"",@"SHT_NOTE"
	.sectionflags	@"SHF_NOTE_NV_TKINFO"
	.tkinfo
        /*0018*/ 	.word	0x00000002
        /*0030*/ 	.string	""
        /*0030*/ 	.string	"ptxas"
        /*0030*/ 	.string	"Cuda compilation tools, release 13.0, V13.0.88"
        /*0030*/ 	.string	"Build cuda_13.0.r13.0/compiler.36424714_0"
        /*0030*/ 	.string	"-arch sm_100 -m 64 "



//--------------------- .note.nv.cuinfo           --------------------------
	.section	.note.nv.cuinfo,"",@"SHT_NOTE"
	.sectionflags	@"SHF_NOTE_NV_CUINFO"
        /*0018*/ 	.short	0x0002
        /*001a*/ 	.short	0x0064
        /*001c*/ 	.short	0x0082
	.zero		2


//--------------------- .nv.info                  --------------------------
	.section	.nv.info,"",@"SHT_CUDA_INFO"
	.align	4


	//----- nvinfo : EIATTR_REGCOUNT
	.align		4
        /*0000*/ 	.byte	0x04, 0x2f
        /*0002*/ 	.short	(.L_1 - .L_0)
	.align		4
.L_0:
        /*0004*/ 	.word	index@(_Z11ReturnFloatPfS_PKf)
        /*0008*/ 	.word	0x0000000c


	//----- nvinfo : EIATTR_FRAME_SIZE
	.align		4
.L_1:
        /*000c*/ 	.byte	0x04, 0x11
        /*000e*/ 	.short	(.L_3 - .L_2)
	.align		4
.L_2:
        /*0010*/ 	.word	index@(_Z11ReturnFloatPfS_PKf)
        /*0014*/ 	.word	0x00000000


	//----- nvinfo : EIATTR_MIN_STACK_SIZE
	.align		4
.L_3:
        /*0018*/ 	.byte	0x04, 0x12
        /*001a*/ 	.short	(.L_5 - .L_4)
	.align		4
.L_4:
        /*001c*/ 	.word	index@(_Z11ReturnFloatPfS_PKf)
        /*0020*/ 	.word	0x00000000
.L_5:


//--------------------- .nv.compat                --------------------------
	.section	.nv.compat,"",@"SHT_CUDA_COMPAT_INFO"
	.align	4
        /*0000*/ 	.byte	0x02, 0x09, 0x00, 0x00, 0x02, 0x02, 0x01, 0x00, 0x02, 0x05, 0x05, 0x00, 0x03, 0x07, 0x01, 0x01
        /*0010*/ 	.byte	0x02, 0x03, 0x00, 0x00, 0x02, 0x06, 0x01, 0x00, 0x04, 0x0b, 0x08, 0x00, 0x09, 0x00, 0x00, 0x00
        /*0020*/ 	.byte	0x00, 0x00, 0x00, 0x00


//--------------------- .nv.info._Z11ReturnFloatPfS_PKf --------------------------
	.section	.nv.info._Z11ReturnFloatPfS_PKf,"",@"SHT_CUDA_INFO"
	.sectionflags	@""
	.align	4


	//----- nvinfo : EIATTR_CUDA_API_VERSION
	.align		4
        /*0000*/ 	.byte	0x04, 0x37
        /*0002*/ 	.short	(.L_7 - .L_6)
.L_6:
        /*0004*/ 	.word	0x00000082


	//----- nvinfo : EIATTR_KPARAM_INFO
	.align		4
.L_7:
        /*0008*/ 	.byte	0x04, 0x17
        /*000a*/ 	.short	(.L_9 - .L_8)
.L_8:
        /*000c*/ 	.word	0x00000000
        /*0010*/ 	.short	0x0002
        /*0012*/ 	.short	0x0010
        /*0014*/ 	.byte	0x00, 0xf5, 0x21, 0x00


	//----- nvinfo : EIATTR_KPARAM_INFO
	.align		4
.L_9:
        /*0018*/ 	.byte	0x04, 0x17
        /*001a*/ 	.short	(.L_11 - .L_10)
.L_10:
        /*001c*/ 	.word	0x00000000
        /*0020*/ 	.short	0x0001
        /*0022*/ 	.short	0x0008
        /*0024*/ 	.byte	0x00, 0xf5, 0x21, 0x00


	//----- nvinfo : EIATTR_KPARAM_INFO
	.align		4
.L_11:
        /*0028*/ 	.byte	0x04, 0x17
        /*002a*/ 	.short	(.L_13 - .L_12)
.L_12:
        /*002c*/ 	.word	0x00000000
        /*0030*/ 	.short	0x0000
        /*0032*/ 	.short	0x0000
        /*0034*/ 	.byte	0x00, 0xf5, 0x21, 0x00


	//----- nvinfo : EIATTR_SPARSE_MMA_MASK
	.align		4
.L_13:
        /*0038*/ 	.byte	0x03, 0x50
        /*003a*/ 	.short	0x0000


	//----- nvinfo : EIATTR_MAXREG_COUNT
	.align		4
        /*003c*/ 	.byte	0x03, 0x1b
        /*003e*/ 	.short	0x00ff


	//----- nvinfo : EIATTR_NUM_BARRIERS
	.align		4
        /*0040*/ 	.byte	0x02, 0x4c
        /*0042*/ 	.byte	0x01
	.zero		1


	//----- nvinfo : EIATTR_MERCURY_ISA_VERSION
	.align		4
        /*0044*/ 	.byte	0x03, 0x5f
        /*0046*/ 	.short	0x0101


	//----- nvinfo : EIATTR_VRC_CTA_INIT_COUNT
	.align		4
        /*0048*/ 	.byte	0x02, 0x4a
	.zero		1
	.zero		1


	//----- nvinfo : EIATTR_EXIT_INSTR_OFFSETS
	.align		4
        /*004c*/ 	.byte	0x04, 0x1c
        /*004e*/ 	.short	(.L_15 - .L_14)


	//   ....[0]....
.L_14:
        /*0050*/ 	.word	0x00000190


	//----- nvinfo : EIATTR_CRS_STACK_SIZE
	.align		4
.L_15:
        /*0054*/ 	.byte	0x04, 0x1e
        /*0056*/ 	.short	(.L_17 - .L_16)
.L_16:
        /*0058*/ 	.word	0x00000000


	//----- nvinfo : EIATTR_CBANK_PARAM_SIZE
	.align		4
.L_17:
        /*005c*/ 	.byte	0x03, 0x19
        /*005e*/ 	.short	0x0018


	//----- nvinfo : EIATTR_PARAM_CBANK
	.align		4
        /*0060*/ 	.byte	0x04, 0x0a
        /*0062*/ 	.short	(.L_19 - .L_18)
	.align		4
.L_18:
        /*0064*/ 	.word	index@(.nv.constant0._Z11ReturnFloatPfS_PKf)
        /*0068*/ 	.short	0x0380
        /*006a*/ 	.short	0x0018


	//----- nvinfo : EIATTR_SW_WAR
	.align		4
.L_19:
        /*006c*/ 	.byte	0x04, 0x36
        /*006e*/ 	.short	(.L_21 - .L_20)
.L_20:
        /*0070*/ 	.word	0x00000008
.L_21:


//--------------------- .nv.callgraph             --------------------------
	.section	.nv.callgraph,"",@"SHT_CUDA_CALLGRAPH"
	.align	4
	.sectionentsize	8
	.align		4
        /*0000*/ 	.word	0x00000000
	.align		4
        /*0004*/ 	.word	0xffffffff
	.align		4
        /*0008*/ 	.word	0x00000000
	.align		4
        /*000c*/ 	.word	0xfffffffe
	.align		4
        /*0010*/ 	.word	0x00000000
	.align		4
        /*0014*/ 	.word	0xfffffffd
	.align		4
        /*0018*/ 	.word	0x00000000
	.align		4
        /*001c*/ 	.word	0xfffffffc


//--------------------- .text._Z11ReturnFloatPfS_PKf --------------------------
	.section	.text._Z11ReturnFloatPfS_PKf,"ax",@progbits
	.align	128
        .global         _Z11ReturnFloatPfS_PKf
        .type           _Z11ReturnFloatPfS_PKf,@function
        .size           _Z11ReturnFloatPfS_PKf,(.L_x_3 - _Z11ReturnFloatPfS_PKf)
        .other          _Z11ReturnFloatPfS_PKf,@"STO_CUDA_ENTRY STV_DEFAULT"
_Z11ReturnFloatPfS_PKf:
.text._Z11ReturnFloatPfS_PKf:
[----:B------:R-:W-:Y:S01]  /*0000*/  LDC R1, c[0x0][0x37c] ;  /* 0x0000df00ff017b82 */ /* 0x000fe20000000800 */
[----:B------:R-:W0:Y:S07]  /*0010*/  S2R R9, SR_TID.X ;  /* 0x0000000000097919 */ /* 0x000e2e0000002100 */
[----:B------:R-:W0:Y:S01]  /*0020*/  LDC.64 R2, c[0x0][0x390] ;  /* 0x0000e400ff027b82 */ /* 0x000e220000000a00 */
[----:B------:R-:W1:Y:S01]  /*0030*/  LDCU.64 UR6, c[0x0][0x358] ;  /* 0x00006b00ff0677ac */ /* 0x000e620008000a00 */
[----:B0-----:R-:W-:-:S06]  /*0040*/  IMAD.WIDE.U32 R2, R9, 0x4, R2 ;  /* 0x0000000409027825 */ /* 0x001fcc00078e0002 */
[----:B-1----:R-:W2:Y:S01]  /*0050*/  LDG.E R2, desc[UR6][R2.64] ;  /* 0x0000000602027981 */ /* 0x002ea2000c1e1900 */
[----:B------:R-:W0:Y:S01]  /*0060*/  S2UR UR5, SR_CgaCtaId ;  /* 0x00000000000579c3 */ /* 0x000e220000008800 */
[----:B------:R-:W-:-:S07]  /*0070*/  UMOV UR4, 0x400 ;  /* 0x0000040000047882 */ /* 0x000fce0000000000 */
[----:B------:R-:W1:Y:S01]  /*0080*/  LDC.64 R4, c[0x0][0x390] ;  /* 0x0000e400ff047b82 */ /* 0x000e620000000a00 */
[----:B0-----:R-:W-:-:S06]  /*0090*/  ULEA UR4, UR5, UR4, 0x18 ;  /* 0x0000000405047291 */ /* 0x001fcc000f8ec0ff */
[----:B------:R-:W-:-:S05]  /*00a0*/  LEA R7, R9, UR4, 0x2 ;  /* 0x0000000409077c11 */ /* 0x000fca000f8e10ff */
[----:B--2---:R0:W-:Y:S01]  /*00b0*/  STS [R7], R2 ;  /* 0x0000000207007388 */ /* 0x0041e20000000800 */
[----:B------:R-:W-:Y:S06]  /*00c0*/  BAR.SYNC.DEFER_BLOCKING 0x0 ;  /* 0x0000000000007b1d */ /* 0x000fec0000010000 */
[----:B-1----:R0:W5:Y:S01]  /*00d0*/  LDG.E R5, desc[UR6][R4.64] ;  /* 0x0000000604057981 */ /* 0x002162000c1e1900 */
[----:B------:R-:W-:Y:S01]  /*00e0*/  BSSY.RECONVERGENT B0, `(.L_x_0) ;  /* 0x0000005000007945 */ /* 0x000fe20003800200 */
.L_x_1:
[----:B0-----:R-:W0:Y:S02]  /*00f0*/  LDS R2, [R7] ;  /* 0x0000000007027984 */ /* 0x001e240000000800 */
[----:B0----5:R-:W-:-:S05]  /*0100*/  FADD R3, R5, R2 ;  /* 0x0000000205037221 */ /* 0x021fca0000000000 */
[----:B------:R-:W0:Y:S02]  /*0110*/  ATOMS.CAST.SPIN P0, [R7], R2, R3 ;  /* 0x000000020700758d */ /* 0x000e240001800003 */
[----:B0-----:R-:W-:Y:S05]  /*0120*/  @!P0 BRA `(.L_x_1) ;  /* 0xfffffffc00f08947 */ /* 0x001fea000383ffff */
[----:B------:R-:W-:Y:S05]  /*0130*/  BSYNC.RECONVERGENT B0 ;  /* 0x0000000000007941 */ /* 0x000fea0003800200 */
.L_x_0:
[----:B------:R-:W-:Y:S08]  /*0140*/  BAR.SYNC.DEFER_BLOCKING 0x0 ;  /* 0x0000000000007b1d */ /* 0x000ff00000010000 */
[----:B------:R-:W0:Y:S01]  /*0150*/  LDC.64 R2, c[0x0][0x388] ;  /* 0x0000e200ff027b82 */ /* 0x000e220000000a00 */
[----:B------:R-:W1:Y:S01]  /*0160*/  LDS R7, [R7] ;  /* 0x0000000007077984 */ /* 0x000e620000000800 */
[----:B0-----:R-:W-:-:S05]  /*0170*/  IMAD.WIDE.U32 R2, R9, 0x4, R2 ;  /* 0x0000000409027825 */ /* 0x001fca00078e0002 */
[----:B-1----:R-:W-:Y:S01]  /*0180*/  STG.E desc[UR6][R2.64], R7 ;  /* 0x0000000702007986 */ /* 0x002fe2000c101906 */
[----:B------:R-:W-:Y:S05]  /*0190*/  EXIT ;  /* 0x000000000000794d */ /* 0x000fea0003800000 */
.L_x_2:
[----:B------:R-:W-:-:S00]  /*01a0*/  BRA `(.L_x_2) ;  /* 0xfffffffc00fc7947 */ /* 0x000fc0000383ffff */
[----:B------:R-:W-:-:S00]  /*01b0*/  NOP ;  /* 0x0000000000007918 */ /* 0x000fc00000000000 */
        /* <DEDUP_REMOVED lines=12> */
.L_x_3:


//--------------------- .nv.shared._Z11ReturnFloatPfS_PKf --------------------------
	.section	.nv.shared._Z11ReturnFloatPfS_PKf,"aw",@nobits
	.sectionflags	@""
	.align	16
	.zero		1024


//--------------------- .nv.shared.reserved.0     --------------------------
	.section	.nv.shared.reserved.0,"aw",@nobits
	.weak		__nv_reservedSMEM_offset_0_alias
	.size		__nv_reservedSMEM_offset_0_alias, 0, 64
	.other		__nv_reservedSMEM_offset_0_alias,@"STO_CUDA_RESERVED_SHARED STV_DEFAULT"
__nv_reservedSMEM_offset_0_alias:
	.zero		0
	.zero		64


//--------------------- .nv.constant0._Z11ReturnFloatPfS_PKf --------------------------
	.section	.nv.constant0._Z11ReturnFloatPfS_PKf,"a",@progbits
	.sectionflags	@""
	.align	4
.nv.constant0._Z11ReturnFloatPfS_PKf:
	.zero		920


//--------------------- SYMBOLS --------------------------

	.type		.nv.reservedSmem.offset0,@object
	.size		.nv.reservedSmem.offset0,0x4
	.type		.nv.reservedSmem.cap,@object
	.size		.nv.reservedSmem.cap,0x4
